	.headerflags	@"EF_CUDA_TEXMODE_UNIFIED EF_CUDA_64BIT_ADDRESS EF_CUDA_ACCELERATORS EF_CUDA_SM90 EF_CUDA_VIRTUAL_SM(EF_CUDA_SM90)"
	.elftype	@"ET_EXEC"


//--------------------- .nv.info                  --------------------------
	.section	.nv.info,"",@"SHT_CUDA_INFO"
	.align	4


	//----- nvinfo : EIATTR_REGCOUNT
	.align		4
        /*0000*/ 	.byte	0x04, 0x2f
        /*0002*/ 	.short	(.L_1 - .L_0)
	.align		4
.L_0:
        /*0004*/ 	.word	index@(triton_poi_fused_add_40)
        /*0008*/ 	.word	0x0000000e


	//----- nvinfo : EIATTR_MIN_STACK_SIZE
	.align		4
.L_1:
        /*000c*/ 	.byte	0x04, 0x12
        /*000e*/ 	.short	(.L_3 - .L_2)
	.align		4
.L_2:
        /*0010*/ 	.word	index@(triton_poi_fused_add_40)
        /*0014*/ 	.word	0x00000000


	//----- nvinfo : EIATTR_FRAME_SIZE
	.align		4
.L_3:
        /*0018*/ 	.byte	0x04, 0x11
        /*001a*/ 	.short	(.L_5 - .L_4)
	.align		4
.L_4:
        /*001c*/ 	.word	index@(triton_poi_fused_add_40)
        /*0020*/ 	.word	0x00000000


	//----- nvinfo : EIATTR_MIN_STACK_SIZE
	.align		4
.L_5:
        /*0024*/ 	.byte	0x04, 0x12
        /*0026*/ 	.short	(.L_7 - .L_6)
	.align		4
.L_6:
        /*0028*/ 	.word	index@(triton_poi_fused_add_40)
        /*002c*/ 	.word	0x00000000
.L_7:


//--------------------- .nv.info.triton_poi_fused_add_40 --------------------------
	.section	.nv.info.triton_poi_fused_add_40,"",@"SHT_CUDA_INFO"
	.sectionflags	@""
	.align	4


	//----- nvinfo : EIATTR_CUDA_API_VERSION
	.align		4
        /*0000*/ 	.byte	0x04, 0x37
        /*0002*/ 	.short	(.L_9 - .L_8)
.L_8:
        /*0004*/ 	.word	0x0000007c


	//----- nvinfo : EIATTR_KPARAM_INFO
	.align		4
.L_9:
        /*0008*/ 	.byte	0x04, 0x17
        /*000a*/ 	.short	(.L_11 - .L_10)
.L_10:
        /*000c*/ 	.word	0x00000000
        /*0010*/ 	.short	0x0003
        /*0012*/ 	.short	0x0018
        /*0014*/ 	.byte	0x00, 0xf0, 0x11, 0x00


	//----- nvinfo : EIATTR_KPARAM_INFO
	.align		4
.L_11:
        /*0018*/ 	.byte	0x04, 0x17
        /*001a*/ 	.short	(.L_13 - .L_12)
.L_12:
        /*001c*/ 	.word	0x00000000
        /*0020*/ 	.short	0x0002
        /*0022*/ 	.short	0x0010
        /*0024*/ 	.byte	0x00, 0xf4, 0x21, 0x00


	//----- nvinfo : EIATTR_KPARAM_INFO
	.align		4
.L_13:
        /*0028*/ 	.byte	0x04, 0x17
        /*002a*/ 	.short	(.L_15 - .L_14)
.L_14:
        /*002c*/ 	.word	0x00000000
        /*0030*/ 	.short	0x0001
        /*0032*/ 	.short	0x0008
        /*0034*/ 	.byte	0x00, 0xf4, 0x21, 0x00


	//----- nvinfo : EIATTR_KPARAM_INFO
	.align		4
.L_15:
        /*0038*/ 	.byte	0x04, 0x17
        /*003a*/ 	.short	(.L_17 - .L_16)
.L_16:
        /*003c*/ 	.word	0x00000000
        /*0040*/ 	.short	0x0000
        /*0042*/ 	.short	0x0000
        /*0044*/ 	.byte	0x00, 0xf4, 0x21, 0x00


	//----- nvinfo : EIATTR_SPARSE_MMA_MASK
	.align		4
.L_17:
        /*0048*/ 	.byte	0x03, 0x50
        /*004a*/ 	.short	0x0000


	//----- nvinfo : EIATTR_MAXREG_COUNT
	.align		4
        /*004c*/ 	.byte	0x03, 0x1b
        /*004e*/ 	.short	0x00ff


	//----- nvinfo : EIATTR_EXIT_INSTR_OFFSETS
	.align		4
        /*0050*/ 	.byte	0x04, 0x1c
        /*0052*/ 	.short	(.L_19 - .L_18)


	//   ....[0]....
.L_18:
        /*0054*/ 	.word	0x00000190


	//----- nvinfo : EIATTR_REQNTID
	.align		4
.L_19:
        /*0058*/ 	.byte	0x04, 0x10
        /*005a*/ 	.short	(.L_21 - .L_20)
.L_20:
        /*005c*/ 	.word	0x00000080
        /*0060*/ 	.word	0x00000001
        /*0064*/ 	.word	0x00000001


	//----- nvinfo : EIATTR_CBANK_PARAM_SIZE
	.align		4
.L_21:
        /*0068*/ 	.byte	0x03, 0x19
        /*006a*/ 	.short	0x001c


	//----- nvinfo : EIATTR_PARAM_CBANK
	.align		4
        /*006c*/ 	.byte	0x04, 0x0a
        /*006e*/ 	.short	(.L_23 - .L_22)
	.align		4
.L_22:
        /*0070*/ 	.word	index@(.nv.constant0.triton_poi_fused_add_40)
        /*0074*/ 	.short	0x0210
        /*0076*/ 	.short	0x001c


	//----- nvinfo : EIATTR_SW_WAR
	.align		4
.L_23:
        /*0078*/ 	.byte	0x04, 0x36
        /*007a*/ 	.short	(.L_25 - .L_24)
.L_24:
        /*007c*/ 	.word	0x00000008
.L_25:


//--------------------- .nv.callgraph             --------------------------
	.section	.nv.callgraph,"",@"SHT_CUDA_CALLGRAPH"
	.align	4
	.sectionentsize	8
	.align		4
        /*0000*/ 	.word	0x00000000
	.align		4
        /*0004*/ 	.word	0xffffffff
	.align		4
        /*0008*/ 	.word	0x00000000
	.align		4
        /*000c*/ 	.word	0xfffffffe
	.align		4
        /*0010*/ 	.word	0x00000000
	.align		4
        /*0014*/ 	.word	0xfffffffd
	.align		4
        /*0018*/ 	.word	0x00000000
	.align		4
        /*001c*/ 	.word	0xfffffffc


//--------------------- .text.triton_poi_fused_add_40 --------------------------
	.section	.text.triton_poi_fused_add_40,"ax",@progbits
	.align	128
        .global         triton_poi_fused_add_40
        .type           triton_poi_fused_add_40,@function
        .size           triton_poi_fused_add_40,(.L_x_1 - triton_poi_fused_add_40)
        .other          triton_poi_fused_add_40,@"STO_CUDA_ENTRY STV_DEFAULT"
triton_poi_fused_add_40:
.text.triton_poi_fused_add_40:
[----:B------:R-:W-:Y:S01]  /*0000*/  LDC R1, c[0x0][0x28] ;  /* 0x00000a00ff017b82 */ /* 0x000fe20000000800 */
[----:B------:R-:W1:Y:S07]  /*0010*/  S2R R0, SR_TID.X ;  /* 0x0000000000007919 */ /* 0x000e6e0000002100 */
[----:B------:R-:W2:Y:S01]  /*0020*/  LDC.64 R4, c[0x0][0x218] ;  /* 0x00008600ff047b82 */ /* 0x000ea20000000a00 */
[----:B------:R-:W-:Y:S01]  /*0030*/  ULDC.64 UR4, c[0x0][0x208] ;  /* 0x0000820000047ab9 */ /* 0x000fe20000000a00 */
[----:B------:R-:W3:Y:S06]  /*0040*/  S2R R9, SR_CTAID.X ;  /* 0x0000000000097919 */ /* 0x000eec0000002500 */
[----:B------:R-:W4:Y:S08]  /*0050*/  LDC.64 R6, c[0x0][0x220] ;  /* 0x00008800ff067b82 */ /* 0x000f300000000a00 */
[----:B------:R-:W5:Y:S01]  /*0060*/  LDC.64 R2, c[0x0][0x210] ;  /* 0x00008400ff027b82 */ /* 0x000f620000000a00 */
[----:B-1----:R-:W-:-:S04]  /*0070*/  SHF.L.U32 R0, R0, 0x1, RZ ;  /* 0x0000000100007819 */ /* 0x002fc800000006ff */
[----:B------:R-:W-:-:S04]  /*0080*/  LOP3.LUT R0, R0, 0xfe, RZ, 0xc0, !PT ;  /* 0x000000fe00007812 */ /* 0x000fc800078ec0ff */
[----:B---3--:R-:W-:-:S05]  /*0090*/  LEA R9, R9, R0, 0x8 ;  /* 0x0000000009097211 */ /* 0x008fca00078e40ff */
[----:B------:R-:W-:-:S04]  /*00a0*/  IMAD.HI R0, R9, 0x2aaaaaab, RZ ;  /* 0x2aaaaaab09007827 */ /* 0x000fc800078e02ff */
[----:B--2---:R-:W-:Y:S01]  /*00b0*/  IMAD.WIDE R4, R9, 0x4, R4 ;  /* 0x0000000409047825 */ /* 0x004fe200078e0204 */
[----:B------:R-:W-:-:S03]  /*00c0*/  SHF.R.U32.HI R11, RZ, 0x1f, R0 ;  /* 0x0000001fff0b7819 */ /* 0x000fc60000011600 */
[----:B-----5:R-:W-:Y:S01]  /*00d0*/  IMAD.WIDE R2, R9, 0x4, R2 ;  /* 0x0000000409027825 */ /* 0x020fe200078e0202 */
[----:B------:R-:W-:Y:S01]  /*00e0*/  LEA.HI R0, R0, R11, RZ, 0x19 ;  /* 0x0000000b00007211 */ /* 0x000fe200078fc8ff */
[----:B------:R-:W2:Y:S04]  /*00f0*/  LDG.E.64 R4, desc[UR4][R4.64] ;  /* 0x0000000404047981 */ /* 0x000ea8000c1e1b00 */
[----:B------:R-:W-:Y:S02]  /*0100*/  IMAD R11, R0, -0x300, R9 ;  /* 0xfffffd00000b7824 */ /* 0x000fe400078e0209 */
[----:B------:R-:W3:Y:S02]  /*0110*/  LDG.E.64 R8, desc[UR4][R2.64] ;  /* 0x0000000402087981 */ /* 0x000ee4000c1e1b00 */
[----:B----4-:R-:W-:-:S06]  /*0120*/  IMAD.WIDE R6, R11, 0x4, R6 ;  /* 0x000000040b067825 */ /* 0x010fcc00078e0206 */
[----:B------:R-:W2:Y:S02]  /*0130*/  LDG.E.EL.64 R6, desc[UR4][R6.64] ;  /* 0x0000000406067981 */ /* 0x000ea4000c2e1b00 */
[----:B--2---:R-:W-:Y:S01]  /*0140*/  FADD R11, R4, R6 ;  /* 0x00000006040b7221 */ /* 0x004fe20000000000 */
[----:B------:R-:W-:-:S03]  /*0150*/  FADD R0, R5, R7 ;  /* 0x0000000705007221 */ /* 0x000fc60000000000 */
[----:B---3--:R-:W-:Y:S01]  /*0160*/  FADD R8, R8, R11 ;  /* 0x0000000b08087221 */ /* 0x008fe20000000000 */
[----:B------:R-:W-:-:S05]  /*0170*/  FADD R9, R9, R0 ;  /* 0x0000000009097221 */ /* 0x000fca0000000000 */
[----:B------:R-:W-:Y:S01]  /*0180*/  STG.E.64 desc[UR4][R2.64], R8 ;  /* 0x0000000802007986 */ /* 0x000fe2000c101b04 */
[----:B------:R-:W-:Y:S05]  /*0190*/  EXIT ;  /* 0x000000000000794d */ /* 0x000fea0003800000 */
.L_x_0:
[----:B------:R-:W-:-:S00]  /*01a0*/  BRA `(.L_x_0) ;  /* 0xfffffffc00fc7947 */ /* 0x000fc0000383ffff */
[----:B------:R-:W-:-:S00]  /*01b0*/  NOP ;  /* 0x0000000000007918 */ /* 0x000fc00000000000 */
        /* <DEDUP_REMOVED lines=12> */
.L_x_1:


//--------------------- .nv.constant0.triton_poi_fused_add_40 --------------------------
	.section	.nv.constant0.triton_poi_fused_add_40,"a",@progbits
	.sectionflags	@""
	.align	4
.nv.constant0.triton_poi_fused_add_40:
	.zero		556
